//
// Generated by NVIDIA NVVM Compiler
//
// Compiler Build ID: CL-36424714
// Cuda compilation tools, release 13.0, V13.0.88
// Based on NVVM 20.0.0
//

.version 9.0
.target sm_100
.address_size 64

	// .globl	_Z4testPi
// _ZZ4testPiE6sQueue has been demoted
// _ZZ4testPiE11queue_begin has been demoted
// _ZZ4testPiE9queue_end has been demoted

.visible .entry _Z4testPi(
	.param .u64 .ptr .align 1 _Z4testPi_param_0
)
{
	.reg .pred 	%p<3>;
	.reg .b32 	%r<16>;
	.reg .b64 	%rd<5>;
	// demoted variable
	.shared .align 4 .b8 _ZZ4testPiE6sQueue[8000];
	// demoted variable
	.shared .align 4 .u32 _ZZ4testPiE11queue_begin;
	// demoted variable
	.shared .align 4 .u32 _ZZ4testPiE9queue_end;
	ld.param.u64 	%rd2, [_Z4testPi_param_0];
	mov.b32 	%r6, 0;
	st.shared.u32 	[_ZZ4testPiE11queue_begin], %r6;
	st.shared.u32 	[_ZZ4testPiE9queue_end], %r6;
	bar.sync 	0;
	atom.shared.inc.u32 	%r7, [_ZZ4testPiE9queue_end], 1999;
	mov.u32 	%r1, %tid.x;
	shl.b32 	%r8, %r7, 2;
	mov.u32 	%r9, _ZZ4testPiE6sQueue;
	add.s32 	%r10, %r9, %r8;
	st.shared.u32 	[%r10], %r1;
	bar.sync 	0;
	atom.shared.inc.u32 	%r15, [_ZZ4testPiE11queue_begin], 1999;
	ld.shared.u32 	%r3, [_ZZ4testPiE9queue_end];
	setp.ge.u32 	%p1, %r15, %r3;
	@%p1 bra 	$L__BB0_3;
	cvta.to.global.u64 	%rd3, %rd2;
	mul.wide.u32 	%rd4, %r1, 4;
	add.s64 	%rd1, %rd3, %rd4;
$L__BB0_2:
	shl.b32 	%r11, %r15, 2;
	add.s32 	%r13, %r9, %r11;
	ld.shared.u32 	%r14, [%r13];
	st.global.u32 	[%rd1], %r14;
	atom.shared.inc.u32 	%r15, [_ZZ4testPiE11queue_begin], 1999;
	setp.lt.u32 	%p2, %r15, %r3;
	@%p2 bra 	$L__BB0_2;
$L__BB0_3:
	ret;

}


// ===== COMPILED SASS (sm_100) =====

	.target	sm_100

	.elftype	@"ET_EXEC"


//--------------------- .note.nv.tkinfo           --------------------------
	.section	.note.nv.tkinfo,"",@"SHT_NOTE"
	.sectionflags	@"SHF_NOTE_NV_TKINFO"
	.tkinfo
        /*0018*/ 	.word	0x00000002
        /*0030*/ 	.string	""
        /*0030*/ 	.string	"ptxas"
        /*0030*/ 	.string	"Cuda compilation tools, release 13.0, V13.0.88"
        /*0030*/ 	.string	"Build cuda_13.0.r13.0/compiler.36424714_0"
        /*0030*/ 	.string	"-arch sm_100 -m 64 "



//--------------------- .note.nv.cuinfo           --------------------------
	.section	.note.nv.cuinfo,"",@"SHT_NOTE"
	.sectionflags	@"SHF_NOTE_NV_CUINFO"
        /*0018*/ 	.short	0x0002
        /*001a*/ 	.short	0x0064
        /*001c*/ 	.short	0x0082
	.zero		2


//--------------------- .nv.info                  --------------------------
	.section	.nv.info,"",@"SHT_CUDA_INFO"
	.align	4


	//----- nvinfo : EIATTR_REGCOUNT
	.align		4
        /*0000*/ 	.byte	0x04, 0x2f
        /*0002*/ 	.short	(.L_1 - .L_0)
	.align		4
.L_0:
        /*0004*/ 	.word	index@(_Z4testPi)
        /*0008*/ 	.word	0x0000000a


	//----- nvinfo : EIATTR_FRAME_SIZE
	.align		4
.L_1:
        /*000c*/ 	.byte	0x04, 0x11
        /*000e*/ 	.short	(.L_3 - .L_2)
	.align		4
.L_2:
        /*0010*/ 	.word	index@(_Z4testPi)
        /*0014*/ 	.word	0x00000000


	//----- nvinfo : EIATTR_MIN_STACK_SIZE
	.align		4
.L_3:
        /*0018*/ 	.byte	0x04, 0x12
        /*001a*/ 	.short	(.L_5 - .L_4)
	.align		4
.L_4:
        /*001c*/ 	.word	index@(_Z4testPi)
        /*0020*/ 	.word	0x00000000
.L_5:


//--------------------- .nv.compat                --------------------------
	.section	.nv.compat,"",@"SHT_CUDA_COMPAT_INFO"
	.align	4
        /*0000*/ 	.byte	0x02, 0x09, 0x00, 0x00, 0x02, 0x02, 0x01, 0x00, 0x02, 0x05, 0x05, 0x00, 0x03, 0x07, 0x01, 0x01
        /*0010*/ 	.byte	0x02, 0x03, 0x00, 0x00, 0x02, 0x06, 0x01, 0x00, 0x04, 0x0b, 0x08, 0x00, 0x09, 0x00, 0x00, 0x00
        /*0020*/ 	.byte	0x00, 0x00, 0x00, 0x00


//--------------------- .nv.info._Z4testPi        --------------------------
	.section	.nv.info._Z4testPi,"",@"SHT_CUDA_INFO"
	.sectionflags	@""
	.align	4


	//----- nvinfo : EIATTR_CUDA_API_VERSION
	.align		4
        /*0000*/ 	.byte	0x04, 0x37
        /*0002*/ 	.short	(.L_7 - .L_6)
.L_6:
        /*0004*/ 	.word	0x00000082


	//----- nvinfo : EIATTR_KPARAM_INFO
	.align		4
.L_7:
        /*0008*/ 	.byte	0x04, 0x17
        /*000a*/ 	.short	(.L_9 - .L_8)
.L_8:
        /*000c*/ 	.word	0x00000000
        /*0010*/ 	.short	0x0000
        /*0012*/ 	.short	0x0000
        /*0014*/ 	.byte	0x00, 0xf5, 0x21, 0x00


	//----- nvinfo : EIATTR_SPARSE_MMA_MASK
	.align		4
.L_9:
        /*0018*/ 	.byte	0x03, 0x50
        /*001a*/ 	.short	0x0000


	//----- nvinfo : EIATTR_MAXREG_COUNT
	.align		4
        /*001c*/ 	.byte	0x03, 0x1b
        /*001e*/ 	.short	0x00ff


	//----- nvinfo : EIATTR_NUM_BARRIERS
	.align		4
        /*0020*/ 	.byte	0x02, 0x4c
        /*0022*/ 	.byte	0x01
	.zero		1


	//----- nvinfo : EIATTR_MERCURY_ISA_VERSION
	.align		4
        /*0024*/ 	.byte	0x03, 0x5f
        /*0026*/ 	.short	0x0101


	//----- nvinfo : EIATTR_VRC_CTA_INIT_COUNT
	.align		4
        /*0028*/ 	.byte	0x02, 0x4a
	.zero		1
	.zero		1


	//----- nvinfo : EIATTR_EXIT_INSTR_OFFSETS
	.align		4
        /*002c*/ 	.byte	0x04, 0x1c
        /*002e*/ 	.short	(.L_11 - .L_10)


	//   ....[0]....
.L_10:
        /*0030*/ 	.word	0x00000130


	//   ....[1]....
        /*0034*/ 	.word	0x000001e0


	//----- nvinfo : EIATTR_CRS_STACK_SIZE
	.align		4
.L_11:
        /*0038*/ 	.byte	0x04, 0x1e
        /*003a*/ 	.short	(.L_13 - .L_12)
.L_12:
        /*003c*/ 	.word	0x00000000


	//----- nvinfo : EIATTR_CBANK_PARAM_SIZE
	.align		4
.L_13:
        /*0040*/ 	.byte	0x03, 0x19
        /*0042*/ 	.short	0x0008


	//----- nvinfo : EIATTR_PARAM_CBANK
	.align		4
        /*0044*/ 	.byte	0x04, 0x0a
        /*0046*/ 	.short	(.L_15 - .L_14)
	.align		4
.L_14:
        /*0048*/ 	.word	index@(.nv.constant0._Z4testPi)
        /*004c*/ 	.short	0x0380
        /*004e*/ 	.short	0x0008


	//----- nvinfo : EIATTR_SW_WAR
	.align		4
.L_15:
        /*0050*/ 	.byte	0x04, 0x36
        /*0052*/ 	.short	(.L_17 - .L_16)
.L_16:
        /*0054*/ 	.word	0x00000008
.L_17:


//--------------------- .nv.callgraph             --------------------------
	.section	.nv.callgraph,"",@"SHT_CUDA_CALLGRAPH"
	.align	4
	.sectionentsize	8
	.align		4
        /*0000*/ 	.word	0x00000000
	.align		4
        /*0004*/ 	.word	0xffffffff
	.align		4
        /*0008*/ 	.word	0x00000000
	.align		4
        /*000c*/ 	.word	0xfffffffe
	.align		4
        /*0010*/ 	.word	0x00000000
	.align		4
        /*0014*/ 	.word	0xfffffffd
	.align		4
        /*0018*/ 	.word	0x00000000
	.align		4
        /*001c*/ 	.word	0xfffffffc


//--------------------- .text._Z4testPi           --------------------------
	.section	.text._Z4testPi,"ax",@progbits
	.align	128
        .global         _Z4testPi
        .type           _Z4testPi,@function
        .size           _Z4testPi,(.L_x_2 - _Z4testPi)
        .other          _Z4testPi,@"STO_CUDA_ENTRY STV_DEFAULT"
_Z4testPi:
.text._Z4testPi:
[----:B------:R-:W-:Y:S08]  /*0000*/  LDC R1, c[0x0][0x37c] ;  /* 0x0000df00ff017b82 */ /* 0x000ff00000000800 */
[----:B------:R-:W0:Y:S01]  /*0010*/  S2UR UR6, SR_CgaCtaId ;  /* 0x00000000000679c3 */ /* 0x000e220000008800 */
[----:B------:R-:W-:Y:S01]  /*0020*/  UMOV UR4, 0x400 ;  /* 0x0000040000047882 */ /* 0x000fe20000000000 */
[----:B------:R-:W-:Y:S01]  /*0030*/  IMAD.MOV.U32 R6, RZ, RZ, 0x7cf ;  /* 0x000007cfff067424 */ /* 0x000fe200078e00ff */
[----:B------:R-:W-:Y:S01]  /*0040*/  UIADD3 UR5, UPT, UPT, UR4, 0x1f44, URZ ;  /* 0x00001f4404057890 */ /* 0x000fe2000fffe0ff */
[----:B------:R-:W1:Y:S01]  /*0050*/  S2R R7, SR_TID.X ;  /* 0x0000000000077919 */ /* 0x000e620000002100 */
[----:B0-----:R-:W-:-:S02]  /*0060*/  ULEA UR8, UR6, UR4, 0x18 ;  /* 0x0000000406087291 */ /* 0x001fc4000f8ec0ff */
[----:B------:R-:W-:Y:S02]  /*0070*/  ULEA UR5, UR6, UR5, 0x18 ;  /* 0x0000000506057291 */ /* 0x000fe4000f8ec0ff */
[----:B------:R-:W-:-:S04]  /*0080*/  UIADD3 UR4, UPT, UPT, UR4, 0x1f40, URZ ;  /* 0x00001f4004047890 */ /* 0x000fc8000fffe0ff */
[----:B------:R-:W-:Y:S01]  /*0090*/  ULEA UR4, UR6, UR4, 0x18 ;  /* 0x0000000406047291 */ /* 0x000fe2000f8ec0ff */
[----:B------:R-:W-:Y:S01]  /*00a0*/  STS.64 [UR8+0x1f40], RZ ;  /* 0x001f40ffff007988 */ /* 0x000fe20008000a08 */
[----:B------:R-:W-:Y:S06]  /*00b0*/  BAR.SYNC.DEFER_BLOCKING 0x0 ;  /* 0x0000000000007b1d */ /* 0x000fec0000010000 */
[----:B------:R-:W0:Y:S02]  /*00c0*/  ATOMS.INC R0, [UR5], R6 ;  /* 0x00000006ff00798c */ /* 0x000e240009800005 */
[----:B0-----:R-:W-:-:S05]  /*00d0*/  LEA R0, R0, UR8, 0x2 ;  /* 0x0000000800007c11 */ /* 0x001fca000f8e10ff */
[----:B-1----:R-:W-:Y:S01]  /*00e0*/  STS [R0], R7 ;  /* 0x0000000700007388 */ /* 0x002fe20000000800 */
[----:B------:R-:W-:Y:S06]  /*00f0*/  BAR.SYNC.DEFER_BLOCKING 0x0 ;  /* 0x0000000000007b1d */ /* 0x000fec0000010000 */
[----:B------:R-:W-:Y:S04]  /*0100*/  ATOMS.INC R4, [UR4], R6 ;  /* 0x00000006ff04798c */ /* 0x000fe80009800004 */
[----:B------:R-:W0:Y:S02]  /*0110*/  LDS R5, [UR8+0x1f44] ;  /* 0x001f4408ff057984 */ /* 0x000e240008000800 */
[----:B0-----:R-:W-:-:S13]  /*0120*/  ISETP.GE.U32.AND P0, PT, R4, R5, PT ;  /* 0x000000050400720c */ /* 0x001fda0003f06070 */
[----:B------:R-:W-:Y:S05]  /*0130*/  @P0 EXIT ;  /* 0x000000000000094d */ /* 0x000fea0003800000 */
[----:B------:R-:W0:Y:S01]  /*0140*/  LDC.64 R2, c[0x0][0x380] ;  /* 0x0000e000ff027b82 */ /* 0x000e220000000a00 */
[----:B------:R-:W1:Y:S02]  /*0150*/  LDCU.64 UR6, c[0x0][0x358] ;  /* 0x00006b00ff0677ac */ /* 0x000e640008000a00 */
[----:B01----:R-:W-:-:S07]  /*0160*/  IMAD.WIDE.U32 R2, R7, 0x4, R2 ;  /* 0x0000000407027825 */ /* 0x003fce00078e0002 */
.L_x_0:
[----:B------:R-:W-:Y:S01]  /*0170*/  LEA R0, R4, UR8, 0x2 ;  /* 0x0000000804007c11 */ /* 0x000fe2000f8e10ff */
[----:B------:R-:W-:Y:S05]  /*0180*/  YIELD ;  /* 0x0000000000007946 */ /* 0x000fea0003800000 */
[----:B0-----:R-:W-:Y:S04]  /*0190*/  LDS R7, [R0] ;  /* 0x0000000000077984 */ /* 0x001fe80000000800 */
[----:B------:R-:W0:Y:S02]  /*01a0*/  ATOMS.INC R4, [UR4], R6 ;  /* 0x00000006ff04798c */ /* 0x000e240009800004 */
[----:B0-----:R-:W-:-:S02]  /*01b0*/  ISETP.GE.U32.AND P0, PT, R4, R5, PT ;  /* 0x000000050400720c */ /* 0x001fc40003f06070 */
[----:B------:R0:W-:Y:S11]  /*01c0*/  STG.E desc[UR6][R2.64], R7 ;  /* 0x0000000702007986 */ /* 0x0001f6000c101906 */
[----:B------:R-:W-:Y:S05]  /*01d0*/  @!P0 BRA `(.L_x_0) ;  /* 0xfffffffc00e48947 */ /* 0x000fea000383ffff */
[----:B------:R-:W-:Y:S05]  /*01e0*/  EXIT ;  /* 0x000000000000794d */ /* 0x000fea0003800000 */
.L_x_1:
[----:B------:R-:W-:-:S00]  /*01f0*/  BRA `(.L_x_1) ;  /* 0xfffffffc00fc7947 */ /* 0x000fc0000383ffff */
[----:B------:R-:W-:-:S00]  /*0200*/  NOP ;  /* 0x0000000000007918 */ /* 0x000fc00000000000 */
[----:B------:R-:W-:-:S00]  /*0210*/  NOP ;  /* 0x0000000000007918 */ /* 0x000fc00000000000 */
[----:B------:R-:W-:-:S00]  /*0220*/  NOP ;  /* 0x0000000000007918 */ /* 0x000fc00000000000 */
[----:B------:R-:W-:-:S00]  /*0230*/  NOP ;  /* 0x0000000000007918 */ /* 0x000fc00000000000 */
[----:B------:R-:W-:-:S00]  /*0240*/  NOP ;  /* 0x0000000000007918 */ /* 0x000fc00000000000 */
[----:B------:R-:W-:-:S00]  /*0250*/  NOP ;  /* 0x0000000000007918 */ /* 0x000fc00000000000 */
[----:B------:R-:W-:-:S00]  /*0260*/  NOP ;  /* 0x0000000000007918 */ /* 0x000fc00000000000 */
[----:B------:R-:W-:-:S00]  /*0270*/  NOP ;  /* 0x0000000000007918 */ /* 0x000fc00000000000 */
.L_x_2:


//--------------------- .nv.shared._Z4testPi      --------------------------
	.section	.nv.shared._Z4testPi,"aw",@nobits
	.sectionflags	@""
	.align	4
.nv.shared._Z4testPi:
	.zero		9032


//--------------------- .nv.shared.reserved.0     --------------------------
	.section	.nv.shared.reserved.0,"aw",@nobits
	.weak		__nv_reservedSMEM_offset_0_alias
	.size		__nv_reservedSMEM_offset_0_alias, 0, 64
	.other		__nv_reservedSMEM_offset_0_alias,@"STO_CUDA_RESERVED_SHARED STV_DEFAULT"
__nv_reservedSMEM_offset_0_alias:
	.zero		0
	.zero		64


//--------------------- .nv.constant0._Z4testPi   --------------------------
	.section	.nv.constant0._Z4testPi,"a",@progbits
	.sectionflags	@""
	.align	4
.nv.constant0._Z4testPi:
	.zero		904


//--------------------- SYMBOLS --------------------------

	.type		.nv.reservedSmem.offset0,@object
	.size		.nv.reservedSmem.offset0,0x4
	.type		.nv.reservedSmem.cap,@object
	.size		.nv.reservedSmem.cap,0x4
